//
// Generated by NVIDIA NVVM Compiler
//
// Compiler Build ID: CL-36424714
// Cuda compilation tools, release 13.0, V13.0.88
// Based on NVVM 20.0.0
//

.version 9.0
.target sm_100
.address_size 64

	// .globl	_Z13sum_on_deviceIiEvPT_S1_S1_

.visible .entry _Z13sum_on_deviceIiEvPT_S1_S1_(
	.param .u64 .ptr .align 1 _Z13sum_on_deviceIiEvPT_S1_S1__param_0,
	.param .u64 .ptr .align 1 _Z13sum_on_deviceIiEvPT_S1_S1__param_1,
	.param .u64 .ptr .align 1 _Z13sum_on_deviceIiEvPT_S1_S1__param_2
)
{
	.reg .b32 	%r<8>;
	.reg .b64 	%rd<11>;

	ld.param.u64 	%rd1, [_Z13sum_on_deviceIiEvPT_S1_S1__param_0];
	ld.param.u64 	%rd2, [_Z13sum_on_deviceIiEvPT_S1_S1__param_1];
	ld.param.u64 	%rd3, [_Z13sum_on_deviceIiEvPT_S1_S1__param_2];
	cvta.to.global.u64 	%rd4, %rd3;
	cvta.to.global.u64 	%rd5, %rd2;
	cvta.to.global.u64 	%rd6, %rd1;
	mov.u32 	%r1, %tid.x;
	mov.u32 	%r2, %ctaid.x;
	mov.u32 	%r3, %ntid.x;
	mad.lo.s32 	%r4, %r2, %r3, %r1;
	mul.wide.s32 	%rd7, %r4, 4;
	add.s64 	%rd8, %rd6, %rd7;
	ld.global.u32 	%r5, [%rd8];
	add.s64 	%rd9, %rd5, %rd7;
	ld.global.u32 	%r6, [%rd9];
	add.s32 	%r7, %r6, %r5;
	add.s64 	%rd10, %rd4, %rd7;
	st.global.u32 	[%rd10], %r7;
	ret;

}


// ===== COMPILED SASS (sm_100) =====

	.target	sm_100

	.elftype	@"ET_EXEC"


//--------------------- .note.nv.tkinfo           --------------------------
	.section	.note.nv.tkinfo,"",@"SHT_NOTE"
	.sectionflags	@"SHF_NOTE_NV_TKINFO"
	.tkinfo
        /*0018*/ 	.word	0x00000002
        /*0030*/ 	.string	""
        /*0030*/ 	.string	"ptxas"
        /*0030*/ 	.string	"Cuda compilation tools, release 13.0, V13.0.88"
        /*0030*/ 	.string	"Build cuda_13.0.r13.0/compiler.36424714_0"
        /*0030*/ 	.string	"-arch sm_100 -m 64 "



//--------------------- .note.nv.cuinfo           --------------------------
	.section	.note.nv.cuinfo,"",@"SHT_NOTE"
	.sectionflags	@"SHF_NOTE_NV_CUINFO"
        /*0018*/ 	.short	0x0002
        /*001a*/ 	.short	0x0064
        /*001c*/ 	.short	0x0082
	.zero		2


//--------------------- .nv.info                  --------------------------
	.section	.nv.info,"",@"SHT_CUDA_INFO"
	.align	4


	//----- nvinfo : EIATTR_REGCOUNT
	.align		4
        /*0000*/ 	.byte	0x04, 0x2f
        /*0002*/ 	.short	(.L_1 - .L_0)
	.align		4
.L_0:
        /*0004*/ 	.word	index@(_Z13sum_on_deviceIiEvPT_S1_S1_)
        /*0008*/ 	.word	0x0000000c


	//----- nvinfo : EIATTR_FRAME_SIZE
	.align		4
.L_1:
        /*000c*/ 	.byte	0x04, 0x11
        /*000e*/ 	.short	(.L_3 - .L_2)
	.align		4
.L_2:
        /*0010*/ 	.word	index@(_Z13sum_on_deviceIiEvPT_S1_S1_)
        /*0014*/ 	.word	0x00000000


	//----- nvinfo : EIATTR_MIN_STACK_SIZE
	.align		4
.L_3:
        /*0018*/ 	.byte	0x04, 0x12
        /*001a*/ 	.short	(.L_5 - .L_4)
	.align		4
.L_4:
        /*001c*/ 	.word	index@(_Z13sum_on_deviceIiEvPT_S1_S1_)
        /*0020*/ 	.word	0x00000000
.L_5:


//--------------------- .nv.compat                --------------------------
	.section	.nv.compat,"",@"SHT_CUDA_COMPAT_INFO"
	.align	4
        /*0000*/ 	.byte	0x02, 0x09, 0x00, 0x00, 0x02, 0x02, 0x01, 0x00, 0x02, 0x05, 0x05, 0x00, 0x03, 0x07, 0x01, 0x01
        /*0010*/ 	.byte	0x02, 0x03, 0x00, 0x00, 0x02, 0x06, 0x01, 0x00, 0x04, 0x0b, 0x08, 0x00, 0x09, 0x00, 0x00, 0x00
        /*0020*/ 	.byte	0x00, 0x00, 0x00, 0x00


//--------------------- .nv.info._Z13sum_on_deviceIiEvPT_S1_S1_ --------------------------
	.section	.nv.info._Z13sum_on_deviceIiEvPT_S1_S1_,"",@"SHT_CUDA_INFO"
	.sectionflags	@""
	.align	4


	//----- nvinfo : EIATTR_CUDA_API_VERSION
	.align		4
        /*0000*/ 	.byte	0x04, 0x37
        /*0002*/ 	.short	(.L_7 - .L_6)
.L_6:
        /*0004*/ 	.word	0x00000082


	//----- nvinfo : EIATTR_KPARAM_INFO
	.align		4
.L_7:
        /*0008*/ 	.byte	0x04, 0x17
        /*000a*/ 	.short	(.L_9 - .L_8)
.L_8:
        /*000c*/ 	.word	0x00000000
        /*0010*/ 	.short	0x0002
        /*0012*/ 	.short	0x0010
        /*0014*/ 	.byte	0x00, 0xf5, 0x21, 0x00


	//----- nvinfo : EIATTR_KPARAM_INFO
	.align		4
.L_9:
        /*0018*/ 	.byte	0x04, 0x17
        /*001a*/ 	.short	(.L_11 - .L_10)
.L_10:
        /*001c*/ 	.word	0x00000000
        /*0020*/ 	.short	0x0001
        /*0022*/ 	.short	0x0008
        /*0024*/ 	.byte	0x00, 0xf5, 0x21, 0x00


	//----- nvinfo : EIATTR_KPARAM_INFO
	.align		4
.L_11:
        /*0028*/ 	.byte	0x04, 0x17
        /*002a*/ 	.short	(.L_13 - .L_12)
.L_12:
        /*002c*/ 	.word	0x00000000
        /*0030*/ 	.short	0x0000
        /*0032*/ 	.short	0x0000
        /*0034*/ 	.byte	0x00, 0xf5, 0x21, 0x00


	//----- nvinfo : EIATTR_SPARSE_MMA_MASK
	.align		4
.L_13:
        /*0038*/ 	.byte	0x03, 0x50
        /*003a*/ 	.short	0x0000


	//----- nvinfo : EIATTR_MAXREG_COUNT
	.align		4
        /*003c*/ 	.byte	0x03, 0x1b
        /*003e*/ 	.short	0x00ff


	//----- nvinfo : EIATTR_MERCURY_ISA_VERSION
	.align		4
        /*0040*/ 	.byte	0x03, 0x5f
        /*0042*/ 	.short	0x0101


	//----- nvinfo : EIATTR_VRC_CTA_INIT_COUNT
	.align		4
        /*0044*/ 	.byte	0x02, 0x4a
	.zero		1
	.zero		1


	//----- nvinfo : EIATTR_EXIT_INSTR_OFFSETS
	.align		4
        /*0048*/ 	.byte	0x04, 0x1c
        /*004a*/ 	.short	(.L_15 - .L_14)


	//   ....[0]....
.L_14:
        /*004c*/ 	.word	0x00000100


	//----- nvinfo : EIATTR_CBANK_PARAM_SIZE
	.align		4
.L_15:
        /*0050*/ 	.byte	0x03, 0x19
        /*0052*/ 	.short	0x0018


	//----- nvinfo : EIATTR_PARAM_CBANK
	.align		4
        /*0054*/ 	.byte	0x04, 0x0a
        /*0056*/ 	.short	(.L_17 - .L_16)
	.align		4
.L_16:
        /*0058*/ 	.word	index@(.nv.constant0._Z13sum_on_deviceIiEvPT_S1_S1_)
        /*005c*/ 	.short	0x0380
        /*005e*/ 	.short	0x0018


	//----- nvinfo : EIATTR_SW_WAR
	.align		4
.L_17:
        /*0060*/ 	.byte	0x04, 0x36
        /*0062*/ 	.short	(.L_19 - .L_18)
.L_18:
        /*0064*/ 	.word	0x00000008
.L_19:


//--------------------- .nv.callgraph             --------------------------
	.section	.nv.callgraph,"",@"SHT_CUDA_CALLGRAPH"
	.align	4
	.sectionentsize	8
	.align		4
        /*0000*/ 	.word	0x00000000
	.align		4
        /*0004*/ 	.word	0xffffffff
	.align		4
        /*0008*/ 	.word	0x00000000
	.align		4
        /*000c*/ 	.word	0xfffffffe
	.align		4
        /*0010*/ 	.word	0x00000000
	.align		4
        /*0014*/ 	.word	0xfffffffd
	.align		4
        /*0018*/ 	.word	0x00000000
	.align		4
        /*001c*/ 	.word	0xfffffffc


//--------------------- .text._Z13sum_on_deviceIiEvPT_S1_S1_ --------------------------
	.section	.text._Z13sum_on_deviceIiEvPT_S1_S1_,"ax",@progbits
	.align	128
        .global         _Z13sum_on_deviceIiEvPT_S1_S1_
        .type           _Z13sum_on_deviceIiEvPT_S1_S1_,@function
        .size           _Z13sum_on_deviceIiEvPT_S1_S1_,(.L_x_1 - _Z13sum_on_deviceIiEvPT_S1_S1_)
        .other          _Z13sum_on_deviceIiEvPT_S1_S1_,@"STO_CUDA_ENTRY STV_DEFAULT"
_Z13sum_on_deviceIiEvPT_S1_S1_:
.text._Z13sum_on_deviceIiEvPT_S1_S1_:
[----:B------:R-:W-:Y:S01]  /*0000*/  LDC R1, c[0x0][0x37c] ;  /* 0x0000df00ff017b82 */ /* 0x000fe20000000800 */
[----:B------:R-:W0:Y:S07]  /*0010*/  S2R R9, SR_TID.X ;  /* 0x0000000000097919 */ /* 0x000e2e0000002100 */
[----:B------:R-:W0:Y:S01]  /*0020*/  S2UR UR6, SR_CTAID.X ;  /* 0x00000000000679c3 */ /* 0x000e220000002500 */
[----:B------:R-:W1:Y:S07]  /*0030*/  LDCU.64 UR4, c[0x0][0x358] ;  /* 0x00006b00ff0477ac */ /* 0x000e6e0008000a00 */
[----:B------:R-:W0:Y:S08]  /*0040*/  LDC R0, c[0x0][0x360] ;  /* 0x0000d800ff007b82 */ /* 0x000e300000000800 */
[----:B------:R-:W2:Y:S08]  /*0050*/  LDC.64 R2, c[0x0][0x380] ;  /* 0x0000e000ff027b82 */ /* 0x000eb00000000a00 */
[----:B------:R-:W3:Y:S01]  /*0060*/  LDC.64 R4, c[0x0][0x388] ;  /* 0x0000e200ff047b82 */ /* 0x000ee20000000a00 */
[----:B0-----:R-:W-:-:S07]  /*0070*/  IMAD R9, R0, UR6, R9 ;  /* 0x0000000600097c24 */ /* 0x001fce000f8e0209 */
[----:B------:R-:W0:Y:S01]  /*0080*/  LDC.64 R6, c[0x0][0x390] ;  /* 0x0000e400ff067b82 */ /* 0x000e220000000a00 */
[----:B--2---:R-:W-:-:S06]  /*0090*/  IMAD.WIDE R2, R9, 0x4, R2 ;  /* 0x0000000409027825 */ /* 0x004fcc00078e0202 */
[----:B-1----:R-:W2:Y:S01]  /*00a0*/  LDG.E R2, desc[UR4][R2.64] ;  /* 0x0000000402027981 */ /* 0x002ea2000c1e1900 */
[----:B---3--:R-:W-:-:S06]  /*00b0*/  IMAD.WIDE R4, R9, 0x4, R4 ;  /* 0x0000000409047825 */ /* 0x008fcc00078e0204 */
[----:B------:R-:W2:Y:S01]  /*00c0*/  LDG.E R5, desc[UR4][R4.64] ;  /* 0x0000000404057981 */ /* 0x000ea2000c1e1900 */
[----:B0-----:R-:W-:Y:S01]  /*00d0*/  IMAD.WIDE R6, R9, 0x4, R6 ;  /* 0x0000000409067825 */ /* 0x001fe200078e0206 */
[----:B--2---:R-:W-:-:S05]  /*00e0*/  IADD3 R9, PT, PT, R2, R5, RZ ;  /* 0x0000000502097210 */ /* 0x004fca0007ffe0ff */
[----:B------:R-:W-:Y:S01]  /*00f0*/  STG.E desc[UR4][R6.64], R9 ;  /* 0x0000000906007986 */ /* 0x000fe2000c101904 */
[----:B------:R-:W-:Y:S05]  /*0100*/  EXIT ;  /* 0x000000000000794d */ /* 0x000fea0003800000 */
.L_x_0:
[----:B------:R-:W-:-:S00]  /*0110*/  BRA `(.L_x_0) ;  /* 0xfffffffc00fc7947 */ /* 0x000fc0000383ffff */
[----:B------:R-:W-:-:S00]  /*0120*/  NOP ;  /* 0x0000000000007918 */ /* 0x000fc00000000000 */
        /* <DEDUP_REMOVED lines=13> */
.L_x_1:


//--------------------- .nv.shared.reserved.0     --------------------------
	.section	.nv.shared.reserved.0,"aw",@nobits
	.weak		__nv_reservedSMEM_offset_0_alias
	.size		__nv_reservedSMEM_offset_0_alias, 0, 64
	.other		__nv_reservedSMEM_offset_0_alias,@"STO_CUDA_RESERVED_SHARED STV_DEFAULT"
__nv_reservedSMEM_offset_0_alias:
	.zero		0
	.zero		64


//--------------------- .nv.constant0._Z13sum_on_deviceIiEvPT_S1_S1_ --------------------------
	.section	.nv.constant0._Z13sum_on_deviceIiEvPT_S1_S1_,"a",@progbits
	.sectionflags	@""
	.align	4
.nv.constant0._Z13sum_on_deviceIiEvPT_S1_S1_:
	.zero		920


//--------------------- SYMBOLS --------------------------

	.type		.nv.reservedSmem.offset0,@object
	.size		.nv.reservedSmem.offset0,0x4
